//
// Generated by NVIDIA NVVM Compiler
//
// Compiler Build ID: CL-36424714
// Cuda compilation tools, release 13.0, V13.0.88
// Based on NVVM 20.0.0
//

.version 9.0
.target sm_100
.address_size 64

	// .globl	_Z16computeGradientsPfS_S_S_S_S_i

.visible .entry _Z16computeGradientsPfS_S_S_S_S_i(
	.param .u64 .ptr .align 1 _Z16computeGradientsPfS_S_S_S_S_i_param_0,
	.param .u64 .ptr .align 1 _Z16computeGradientsPfS_S_S_S_S_i_param_1,
	.param .u64 .ptr .align 1 _Z16computeGradientsPfS_S_S_S_S_i_param_2,
	.param .u64 .ptr .align 1 _Z16computeGradientsPfS_S_S_S_S_i_param_3,
	.param .u64 .ptr .align 1 _Z16computeGradientsPfS_S_S_S_S_i_param_4,
	.param .u64 .ptr .align 1 _Z16computeGradientsPfS_S_S_S_S_i_param_5,
	.param .u32 _Z16computeGradientsPfS_S_S_S_S_i_param_6
)
{
	.reg .pred 	%p<2>;
	.reg .b32 	%r<6>;
	.reg .b32 	%f<8>;
	.reg .b64 	%rd<18>;

	ld.param.u64 	%rd1, [_Z16computeGradientsPfS_S_S_S_S_i_param_0];
	ld.param.u64 	%rd2, [_Z16computeGradientsPfS_S_S_S_S_i_param_1];
	ld.param.u64 	%rd3, [_Z16computeGradientsPfS_S_S_S_S_i_param_2];
	ld.param.u64 	%rd4, [_Z16computeGradientsPfS_S_S_S_S_i_param_3];
	ld.param.u64 	%rd5, [_Z16computeGradientsPfS_S_S_S_S_i_param_4];
	ld.param.u64 	%rd6, [_Z16computeGradientsPfS_S_S_S_S_i_param_5];
	ld.param.u32 	%r2, [_Z16computeGradientsPfS_S_S_S_S_i_param_6];
	mov.u32 	%r3, %tid.x;
	mov.u32 	%r4, %ctaid.x;
	mov.u32 	%r5, %ntid.x;
	mad.lo.s32 	%r1, %r4, %r5, %r3;
	setp.ge.s32 	%p1, %r1, %r2;
	@%p1 bra 	$L__BB0_2;
	cvta.to.global.u64 	%rd7, %rd3;
	cvta.to.global.u64 	%rd8, %rd1;
	cvta.to.global.u64 	%rd9, %rd4;
	cvta.to.global.u64 	%rd10, %rd2;
	cvta.to.global.u64 	%rd11, %rd5;
	cvta.to.global.u64 	%rd12, %rd6;
	ld.global.f32 	%f1, [%rd7];
	mul.wide.s32 	%rd13, %r1, 4;
	add.s64 	%rd14, %rd8, %rd13;
	ld.global.f32 	%f2, [%rd14];
	ld.global.f32 	%f3, [%rd9];
	fma.rn.f32 	%f4, %f1, %f2, %f3;
	add.s64 	%rd15, %rd10, %rd13;
	ld.global.f32 	%f5, [%rd15];
	sub.f32 	%f6, %f4, %f5;
	mul.f32 	%f7, %f6, %f2;
	add.s64 	%rd16, %rd11, %rd13;
	st.global.f32 	[%rd16], %f7;
	add.s64 	%rd17, %rd12, %rd13;
	st.global.f32 	[%rd17], %f6;
$L__BB0_2:
	ret;

}
	// .globl	_Z13updateRMSpropPfS_S_fffi
.visible .entry _Z13updateRMSpropPfS_S_fffi(
	.param .u64 .ptr .align 1 _Z13updateRMSpropPfS_S_fffi_param_0,
	.param .u64 .ptr .align 1 _Z13updateRMSpropPfS_S_fffi_param_1,
	.param .u64 .ptr .align 1 _Z13updateRMSpropPfS_S_fffi_param_2,
	.param .f32 _Z13updateRMSpropPfS_S_fffi_param_3,
	.param .f32 _Z13updateRMSpropPfS_S_fffi_param_4,
	.param .f32 _Z13updateRMSpropPfS_S_fffi_param_5,
	.param .u32 _Z13updateRMSpropPfS_S_fffi_param_6
)
{
	.reg .pred 	%p<2>;
	.reg .b32 	%r<6>;
	.reg .b32 	%f<18>;
	.reg .b64 	%rd<11>;

	ld.param.u64 	%rd1, [_Z13updateRMSpropPfS_S_fffi_param_0];
	ld.param.u64 	%rd2, [_Z13updateRMSpropPfS_S_fffi_param_1];
	ld.param.u64 	%rd3, [_Z13updateRMSpropPfS_S_fffi_param_2];
	ld.param.f32 	%f1, [_Z13updateRMSpropPfS_S_fffi_param_3];
	ld.param.f32 	%f2, [_Z13updateRMSpropPfS_S_fffi_param_4];
	ld.param.f32 	%f3, [_Z13updateRMSpropPfS_S_fffi_param_5];
	ld.param.u32 	%r2, [_Z13updateRMSpropPfS_S_fffi_param_6];
	mov.u32 	%r3, %tid.x;
	mov.u32 	%r4, %ctaid.x;
	mov.u32 	%r5, %ntid.x;
	mad.lo.s32 	%r1, %r4, %r5, %r3;
	setp.ge.s32 	%p1, %r1, %r2;
	@%p1 bra 	$L__BB1_2;
	cvta.to.global.u64 	%rd4, %rd2;
	cvta.to.global.u64 	%rd5, %rd1;
	cvta.to.global.u64 	%rd6, %rd3;
	mul.wide.s32 	%rd7, %r1, 4;
	add.s64 	%rd8, %rd4, %rd7;
	ld.global.f32 	%f4, [%rd8];
	mov.f32 	%f5, 0f3F800000;
	sub.f32 	%f6, %f5, %f2;
	add.s64 	%rd9, %rd5, %rd7;
	ld.global.f32 	%f7, [%rd9];
	mul.f32 	%f8, %f6, %f7;
	mul.f32 	%f9, %f7, %f8;
	fma.rn.f32 	%f10, %f2, %f4, %f9;
	st.global.f32 	[%rd8], %f10;
	ld.global.f32 	%f11, [%rd9];
	mul.f32 	%f12, %f1, %f11;
	sqrt.rn.f32 	%f13, %f10;
	add.f32 	%f14, %f3, %f13;
	div.rn.f32 	%f15, %f12, %f14;
	add.s64 	%rd10, %rd6, %rd7;
	ld.global.f32 	%f16, [%rd10];
	sub.f32 	%f17, %f16, %f15;
	st.global.f32 	[%rd10], %f17;
$L__BB1_2:
	ret;

}


// ===== COMPILED SASS (sm_100) =====

	.target	sm_100

	.elftype	@"ET_EXEC"


//--------------------- .note.nv.tkinfo           --------------------------
	.section	.note.nv.tkinfo,"",@"SHT_NOTE"
	.sectionflags	@"SHF_NOTE_NV_TKINFO"
	.tkinfo
        /*0018*/ 	.word	0x00000002
        /*0030*/ 	.string	""
        /*0030*/ 	.string	"ptxas"
        /*0030*/ 	.string	"Cuda compilation tools, release 13.0, V13.0.88"
        /*0030*/ 	.string	"Build cuda_13.0.r13.0/compiler.36424714_0"
        /*0030*/ 	.string	"-arch sm_100 -m 64 "



//--------------------- .note.nv.cuinfo           --------------------------
	.section	.note.nv.cuinfo,"",@"SHT_NOTE"
	.sectionflags	@"SHF_NOTE_NV_CUINFO"
        /*0018*/ 	.short	0x0002
        /*001a*/ 	.short	0x0064
        /*001c*/ 	.short	0x0082
	.zero		2


//--------------------- .nv.info                  --------------------------
	.section	.nv.info,"",@"SHT_CUDA_INFO"
	.align	4


	//----- nvinfo : EIATTR_REGCOUNT
	.align		4
        /*0000*/ 	.byte	0x04, 0x2f
        /*0002*/ 	.short	(.L_1 - .L_0)
	.align		4
.L_0:
        /*0004*/ 	.word	index@(_Z16computeGradientsPfS_S_S_S_S_i)
        /*0008*/ 	.word	0x00000014


	//----- nvinfo : EIATTR_FRAME_SIZE
	.align		4
.L_1:
        /*000c*/ 	.byte	0x04, 0x11
        /*000e*/ 	.short	(.L_3 - .L_2)
	.align		4
.L_2:
        /*0010*/ 	.word	index@(_Z16computeGradientsPfS_S_S_S_S_i)
        /*0014*/ 	.word	0x00000000


	//----- nvinfo : EIATTR_REGCOUNT
	.align		4
.L_3:
        /*0018*/ 	.byte	0x04, 0x2f
        /*001a*/ 	.short	(.L_5 - .L_4)
	.align		4
.L_4:
        /*001c*/ 	.word	index@(_Z13updateRMSpropPfS_S_fffi)
        /*0020*/ 	.word	0x0000000f


	//----- nvinfo : EIATTR_FRAME_SIZE
	.align		4
.L_5:
        /*0024*/ 	.byte	0x04, 0x11
        /*0026*/ 	.short	(.L_7 - .L_6)
	.align		4
.L_6:
        /*0028*/ 	.word	index@($__internal_1_$__cuda_sm3x_div_rn_noftz_f32_slowpath)
        /*002c*/ 	.word	0x00000000


	//----- nvinfo : EIATTR_FRAME_SIZE
	.align		4
.L_7:
        /*0030*/ 	.byte	0x04, 0x11
        /*0032*/ 	.short	(.L_9 - .L_8)
	.align		4
.L_8:
        /*0034*/ 	.word	index@($__internal_0_$__cuda_sm20_sqrt_rn_f32_slowpath)
        /*0038*/ 	.word	0x00000000


	//----- nvinfo : EIATTR_FRAME_SIZE
	.align		4
.L_9:
        /*003c*/ 	.byte	0x04, 0x11
        /*003e*/ 	.short	(.L_11 - .L_10)
	.align		4
.L_10:
        /*0040*/ 	.word	index@(_Z13updateRMSpropPfS_S_fffi)
        /*0044*/ 	.word	0x00000000


	//----- nvinfo : EIATTR_MIN_STACK_SIZE
	.align		4
.L_11:
        /*0048*/ 	.byte	0x04, 0x12
        /*004a*/ 	.short	(.L_13 - .L_12)
	.align		4
.L_12:
        /*004c*/ 	.word	index@(_Z13updateRMSpropPfS_S_fffi)
        /*0050*/ 	.word	0x00000000


	//----- nvinfo : EIATTR_MIN_STACK_SIZE
	.align		4
.L_13:
        /*0054*/ 	.byte	0x04, 0x12
        /*0056*/ 	.short	(.L_15 - .L_14)
	.align		4
.L_14:
        /*0058*/ 	.word	index@(_Z16computeGradientsPfS_S_S_S_S_i)
        /*005c*/ 	.word	0x00000000
.L_15:


//--------------------- .nv.compat                --------------------------
	.section	.nv.compat,"",@"SHT_CUDA_COMPAT_INFO"
	.align	4
        /*0000*/ 	.byte	0x02, 0x09, 0x00, 0x00, 0x02, 0x02, 0x01, 0x00, 0x02, 0x05, 0x05, 0x00, 0x03, 0x07, 0x01, 0x01
        /*0010*/ 	.byte	0x02, 0x03, 0x00, 0x00, 0x02, 0x06, 0x01, 0x00, 0x04, 0x0b, 0x08, 0x00, 0x01, 0x00, 0x00, 0x00
        /*0020*/ 	.byte	0x00, 0x00, 0x00, 0x00


//--------------------- .nv.info._Z13updateRMSpropPfS_S_fffi --------------------------
	.section	.nv.info._Z13updateRMSpropPfS_S_fffi,"",@"SHT_CUDA_INFO"
	.sectionflags	@""
	.align	4


	//----- nvinfo : EIATTR_CUDA_API_VERSION
	.align		4
        /*0000*/ 	.byte	0x04, 0x37
        /*0002*/ 	.short	(.L_17 - .L_16)
.L_16:
        /*0004*/ 	.word	0x00000082


	//----- nvinfo : EIATTR_KPARAM_INFO
	.align		4
.L_17:
        /*0008*/ 	.byte	0x04, 0x17
        /*000a*/ 	.short	(.L_19 - .L_18)
.L_18:
        /*000c*/ 	.word	0x00000000
        /*0010*/ 	.short	0x0006
        /*0012*/ 	.short	0x0024
        /*0014*/ 	.byte	0x00, 0xf0, 0x11, 0x00


	//----- nvinfo : EIATTR_KPARAM_INFO
	.align		4
.L_19:
        /*0018*/ 	.byte	0x04, 0x17
        /*001a*/ 	.short	(.L_21 - .L_20)
.L_20:
        /*001c*/ 	.word	0x00000000
        /*0020*/ 	.short	0x0005
        /*0022*/ 	.short	0x0020
        /*0024*/ 	.byte	0x00, 0xf0, 0x11, 0x00


	//----- nvinfo : EIATTR_KPARAM_INFO
	.align		4
.L_21:
        /*0028*/ 	.byte	0x04, 0x17
        /*002a*/ 	.short	(.L_23 - .L_22)
.L_22:
        /*002c*/ 	.word	0x00000000
        /*0030*/ 	.short	0x0004
        /*0032*/ 	.short	0x001c
        /*0034*/ 	.byte	0x00, 0xf0, 0x11, 0x00


	//----- nvinfo : EIATTR_KPARAM_INFO
	.align		4
.L_23:
        /*0038*/ 	.byte	0x04, 0x17
        /*003a*/ 	.short	(.L_25 - .L_24)
.L_24:
        /*003c*/ 	.word	0x00000000
        /*0040*/ 	.short	0x0003
        /*0042*/ 	.short	0x0018
        /*0044*/ 	.byte	0x00, 0xf0, 0x11, 0x00


	//----- nvinfo : EIATTR_KPARAM_INFO
	.align		4
.L_25:
        /*0048*/ 	.byte	0x04, 0x17
        /*004a*/ 	.short	(.L_27 - .L_26)
.L_26:
        /*004c*/ 	.word	0x00000000
        /*0050*/ 	.short	0x0002
        /*0052*/ 	.short	0x0010
        /*0054*/ 	.byte	0x00, 0xf5, 0x21, 0x00


	//----- nvinfo : EIATTR_KPARAM_INFO
	.align		4
.L_27:
        /*0058*/ 	.byte	0x04, 0x17
        /*005a*/ 	.short	(.L_29 - .L_28)
.L_28:
        /*005c*/ 	.word	0x00000000
        /*0060*/ 	.short	0x0001
        /*0062*/ 	.short	0x0008
        /*0064*/ 	.byte	0x00, 0xf5, 0x21, 0x00


	//----- nvinfo : EIATTR_KPARAM_INFO
	.align		4
.L_29:
        /*0068*/ 	.byte	0x04, 0x17
        /*006a*/ 	.short	(.L_31 - .L_30)
.L_30:
        /*006c*/ 	.word	0x00000000
        /*0070*/ 	.short	0x0000
        /*0072*/ 	.short	0x0000
        /*0074*/ 	.byte	0x00, 0xf5, 0x21, 0x00


	//----- nvinfo : EIATTR_SPARSE_MMA_MASK
	.align		4
.L_31:
        /*0078*/ 	.byte	0x03, 0x50
        /*007a*/ 	.short	0x0000


	//----- nvinfo : EIATTR_MAXREG_COUNT
	.align		4
        /*007c*/ 	.byte	0x03, 0x1b
        /*007e*/ 	.short	0x00ff


	//----- nvinfo : EIATTR_MERCURY_ISA_VERSION
	.align		4
        /*0080*/ 	.byte	0x03, 0x5f
        /*0082*/ 	.short	0x0101


	//----- nvinfo : EIATTR_VRC_CTA_INIT_COUNT
	.align		4
        /*0084*/ 	.byte	0x02, 0x4a
	.zero		1
	.zero		1


	//----- nvinfo : EIATTR_EXIT_INSTR_OFFSETS
	.align		4
        /*0088*/ 	.byte	0x04, 0x1c
        /*008a*/ 	.short	(.L_33 - .L_32)


	//   ....[0]....
.L_32:
        /*008c*/ 	.word	0x00000070


	//   ....[1]....
        /*0090*/ 	.word	0x00000390


	//----- nvinfo : EIATTR_CRS_STACK_SIZE
	.align		4
.L_33:
        /*0094*/ 	.byte	0x04, 0x1e
        /*0096*/ 	.short	(.L_35 - .L_34)
.L_34:
        /*0098*/ 	.word	0x00000000


	//----- nvinfo : EIATTR_CBANK_PARAM_SIZE
	.align		4
.L_35:
        /*009c*/ 	.byte	0x03, 0x19
        /*009e*/ 	.short	0x0028


	//----- nvinfo : EIATTR_PARAM_CBANK
	.align		4
        /*00a0*/ 	.byte	0x04, 0x0a
        /*00a2*/ 	.short	(.L_37 - .L_36)
	.align		4
.L_36:
        /*00a4*/ 	.word	index@(.nv.constant0._Z13updateRMSpropPfS_S_fffi)
        /*00a8*/ 	.short	0x0380
        /*00aa*/ 	.short	0x0028


	//----- nvinfo : EIATTR_SW_WAR
	.align		4
.L_37:
        /*00ac*/ 	.byte	0x04, 0x36
        /*00ae*/ 	.short	(.L_39 - .L_38)
.L_38:
        /*00b0*/ 	.word	0x00000008
.L_39:


//--------------------- .nv.info._Z16computeGradientsPfS_S_S_S_S_i --------------------------
	.section	.nv.info._Z16computeGradientsPfS_S_S_S_S_i,"",@"SHT_CUDA_INFO"
	.sectionflags	@""
	.align	4


	//----- nvinfo : EIATTR_CUDA_API_VERSION
	.align		4
        /*0000*/ 	.byte	0x04, 0x37
        /*0002*/ 	.short	(.L_41 - .L_40)
.L_40:
        /*0004*/ 	.word	0x00000082


	//----- nvinfo : EIATTR_KPARAM_INFO
	.align		4
.L_41:
        /*0008*/ 	.byte	0x04, 0x17
        /*000a*/ 	.short	(.L_43 - .L_42)
.L_42:
        /*000c*/ 	.word	0x00000000
        /*0010*/ 	.short	0x0006
        /*0012*/ 	.short	0x0030
        /*0014*/ 	.byte	0x00, 0xf0, 0x11, 0x00


	//----- nvinfo : EIATTR_KPARAM_INFO
	.align		4
.L_43:
        /*0018*/ 	.byte	0x04, 0x17
        /*001a*/ 	.short	(.L_45 - .L_44)
.L_44:
        /*001c*/ 	.word	0x00000000
        /*0020*/ 	.short	0x0005
        /*0022*/ 	.short	0x0028
        /*0024*/ 	.byte	0x00, 0xf5, 0x21, 0x00


	//----- nvinfo : EIATTR_KPARAM_INFO
	.align		4
.L_45:
        /*0028*/ 	.byte	0x04, 0x17
        /*002a*/ 	.short	(.L_47 - .L_46)
.L_46:
        /*002c*/ 	.word	0x00000000
        /*0030*/ 	.short	0x0004
        /*0032*/ 	.short	0x0020
        /*0034*/ 	.byte	0x00, 0xf5, 0x21, 0x00


	//----- nvinfo : EIATTR_KPARAM_INFO
	.align		4
.L_47:
        /*0038*/ 	.byte	0x04, 0x17
        /*003a*/ 	.short	(.L_49 - .L_48)
.L_48:
        /*003c*/ 	.word	0x00000000
        /*0040*/ 	.short	0x0003
        /*0042*/ 	.short	0x0018
        /*0044*/ 	.byte	0x00, 0xf5, 0x21, 0x00


	//----- nvinfo : EIATTR_KPARAM_INFO
	.align		4
.L_49:
        /*0048*/ 	.byte	0x04, 0x17
        /*004a*/ 	.short	(.L_51 - .L_50)
.L_50:
        /*004c*/ 	.word	0x00000000
        /*0050*/ 	.short	0x0002
        /*0052*/ 	.short	0x0010
        /*0054*/ 	.byte	0x00, 0xf5, 0x21, 0x00


	//----- nvinfo : EIATTR_KPARAM_INFO
	.align		4
.L_51:
        /*0058*/ 	.byte	0x04, 0x17
        /*005a*/ 	.short	(.L_53 - .L_52)
.L_52:
        /*005c*/ 	.word	0x00000000
        /*0060*/ 	.short	0x0001
        /*0062*/ 	.short	0x0008
        /*0064*/ 	.byte	0x00, 0xf5, 0x21, 0x00


	//----- nvinfo : EIATTR_KPARAM_INFO
	.align		4
.L_53:
        /*0068*/ 	.byte	0x04, 0x17
        /*006a*/ 	.short	(.L_55 - .L_54)
.L_54:
        /*006c*/ 	.word	0x00000000
        /*0070*/ 	.short	0x0000
        /*0072*/ 	.short	0x0000
        /*0074*/ 	.byte	0x00, 0xf5, 0x21, 0x00


	//----- nvinfo : EIATTR_SPARSE_MMA_MASK
	.align		4
.L_55:
        /*0078*/ 	.byte	0x03, 0x50
        /*007a*/ 	.short	0x0000


	//----- nvinfo : EIATTR_MAXREG_COUNT
	.align		4
        /*007c*/ 	.byte	0x03, 0x1b
        /*007e*/ 	.short	0x00ff


	//----- nvinfo : EIATTR_MERCURY_ISA_VERSION
	.align		4
        /*0080*/ 	.byte	0x03, 0x5f
        /*0082*/ 	.short	0x0101


	//----- nvinfo : EIATTR_VRC_CTA_INIT_COUNT
	.align		4
        /*0084*/ 	.byte	0x02, 0x4a
	.zero		1
	.zero		1


	//----- nvinfo : EIATTR_EXIT_INSTR_OFFSETS
	.align		4
        /*0088*/ 	.byte	0x04, 0x1c
        /*008a*/ 	.short	(.L_57 - .L_56)


	//   ....[0]....
.L_56:
        /*008c*/ 	.word	0x00000070


	//   ....[1]....
        /*0090*/ 	.word	0x000001c0


	//----- nvinfo : EIATTR_CBANK_PARAM_SIZE
	.align		4
.L_57:
        /*0094*/ 	.byte	0x03, 0x19
        /*0096*/ 	.short	0x0034


	//----- nvinfo : EIATTR_PARAM_CBANK
	.align		4
        /*0098*/ 	.byte	0x04, 0x0a
        /*009a*/ 	.short	(.L_59 - .L_58)
	.align		4
.L_58:
        /*009c*/ 	.word	index@(.nv.constant0._Z16computeGradientsPfS_S_S_S_S_i)
        /*00a0*/ 	.short	0x0380
        /*00a2*/ 	.short	0x0034


	//----- nvinfo : EIATTR_SW_WAR
	.align		4
.L_59:
        /*00a4*/ 	.byte	0x04, 0x36
        /*00a6*/ 	.short	(.L_61 - .L_60)
.L_60:
        /*00a8*/ 	.word	0x00000008
.L_61:


//--------------------- .nv.callgraph             --------------------------
	.section	.nv.callgraph,"",@"SHT_CUDA_CALLGRAPH"
	.align	4
	.sectionentsize	8
	.align		4
        /*0000*/ 	.word	0x00000000
	.align		4
        /*0004*/ 	.word	0xffffffff
	.align		4
        /*0008*/ 	.word	0x00000000
	.align		4
        /*000c*/ 	.word	0xfffffffe
	.align		4
        /*0010*/ 	.word	0x00000000
	.align		4
        /*0014*/ 	.word	0xfffffffd
	.align		4
        /*0018*/ 	.word	0x00000000
	.align		4
        /*001c*/ 	.word	0xfffffffc


//--------------------- .text._Z13updateRMSpropPfS_S_fffi --------------------------
	.section	.text._Z13updateRMSpropPfS_S_fffi,"ax",@progbits
	.align	128
        .global         _Z13updateRMSpropPfS_S_fffi
        .type           _Z13updateRMSpropPfS_S_fffi,@function
        .size           _Z13updateRMSpropPfS_S_fffi,(.L_x_20 - _Z13updateRMSpropPfS_S_fffi)
        .other          _Z13updateRMSpropPfS_S_fffi,@"STO_CUDA_ENTRY STV_DEFAULT"
_Z13updateRMSpropPfS_S_fffi:
.text._Z13updateRMSpropPfS_S_fffi:
[----:B------:R-:W-:Y:S01]  /*0000*/  LDC R1, c[0x0][0x37c] ;  /* 0x0000df00ff017b82 */ /* 0x000fe20000000800 */
[----:B------:R-:W0:Y:S07]  /*0010*/  S2R R4, SR_TID.X ;  /* 0x0000000000047919 */ /* 0x000e2e0000002100 */
[----:B------:R-:W0:Y:S01]  /*0020*/  S2UR UR4, SR_CTAID.X ;  /* 0x00000000000479c3 */ /* 0x000e220000002500 */
[----:B------:R-:W1:Y:S07]  /*0030*/  LDCU UR5, c[0x0][0x3a4] ;  /* 0x00007480ff0577ac */ /* 0x000e6e0008000800 */
[----:B------:R-:W0:Y:S02]  /*0040*/  LDC R3, c[0x0][0x360] ;  /* 0x0000d800ff037b82 */ /* 0x000e240000000800 */
[----:B0-----:R-:W-:-:S05]  /*0050*/  IMAD R4, R3, UR4, R4 ;  /* 0x0000000403047c24 */ /* 0x001fca000f8e0204 */
[----:B-1----:R-:W-:-:S13]  /*0060*/  ISETP.GE.AND P0, PT, R4, UR5, PT ;  /* 0x0000000504007c0c */ /* 0x002fda000bf06270 */
[----:B------:R-:W-:Y:S05]  /*0070*/  @P0 EXIT ;  /* 0x000000000000094d */ /* 0x000fea0003800000 */
[----:B------:R-:W0:Y:S01]  /*0080*/  LDC.64 R6, c[0x0][0x380] ;  /* 0x0000e000ff067b82 */ /* 0x000e220000000a00 */
[----:B------:R-:W1:Y:S07]  /*0090*/  LDCU.64 UR4, c[0x0][0x358] ;  /* 0x00006b00ff0477ac */ /* 0x000e6e0008000a00 */
[----:B------:R-:W2:Y:S08]  /*00a0*/  LDC.64 R2, c[0x0][0x388] ;  /* 0x0000e200ff027b82 */ /* 0x000eb00000000a00 */
[----:B------:R-:W3:Y:S01]  /*00b0*/  LDC.64 R10, c[0x0][0x398] ;  /* 0x0000e600ff0a7b82 */ /* 0x000ee20000000a00 */
[----:B0-----:R-:W-:-:S05]  /*00c0*/  IMAD.WIDE R6, R4, 0x4, R6 ;  /* 0x0000000404067825 */ /* 0x001fca00078e0206 */
[----:B-1----:R-:W4:Y:S01]  /*00d0*/  LDG.E R8, desc[UR4][R6.64] ;  /* 0x0000000406087981 */ /* 0x002f22000c1e1900 */
[----:B--2---:R-:W-:-:S05]  /*00e0*/  IMAD.WIDE R2, R4, 0x4, R2 ;  /* 0x0000000404027825 */ /* 0x004fca00078e0202 */
[----:B------:R-:W2:Y:S01]  /*00f0*/  LDG.E R0, desc[UR4][R2.64] ;  /* 0x0000000402007981 */ /* 0x000ea2000c1e1900 */
[----:B---3--:R-:W-:-:S04]  /*0100*/  FADD R5, -R11, 1 ;  /* 0x3f8000000b057421 */ /* 0x008fc80000000100 */
[----:B----4-:R-:W-:-:S04]  /*0110*/  FMUL R5, R5, R8 ;  /* 0x0000000805057220 */ /* 0x010fc80000400000 */
[----:B------:R-:W-:-:S04]  /*0120*/  FMUL R5, R8, R5 ;  /* 0x0000000508057220 */ /* 0x000fc80000400000 */
[----:B--2---:R-:W-:-:S05]  /*0130*/  FFMA R5, R0, R11, R5 ;  /* 0x0000000b00057223 */ /* 0x004fca0000000005 */
[----:B------:R0:W-:Y:S04]  /*0140*/  STG.E desc[UR4][R2.64], R5 ;  /* 0x0000000502007986 */ /* 0x0001e8000c101904 */
[----:B------:R-:W2:Y:S01]  /*0150*/  LDG.E R9, desc[UR4][R6.64] ;  /* 0x0000000406097981 */ /* 0x000ea2000c1e1900 */
[----:B------:R-:W-:Y:S01]  /*0160*/  VIADD R0, R5, 0xf3000000 ;  /* 0xf300000005007836 */ /* 0x000fe20000000000 */
[----:B------:R0:W1:Y:S01]  /*0170*/  MUFU.RSQ R8, R5 ;  /* 0x0000000500087308 */ /* 0x0000620000001400 */
[----:B------:R-:W-:Y:S03]  /*0180*/  BSSY.RECONVERGENT B0, `(.L_x_0) ;  /* 0x000000c000007945 */ /* 0x000fe60003800200 */
[----:B------:R-:W-:Y:S01]  /*0190*/  ISETP.GT.U32.AND P0, PT, R0, 0x727fffff, PT ;  /* 0x727fffff0000780c */ /* 0x000fe20003f04070 */
[----:B--2---:R-:W-:-:S12]  /*01a0*/  FMUL R0, R9, R10 ;  /* 0x0000000a09007220 */ /* 0x004fd80000400000 */
[----:B01----:R-:W-:Y:S05]  /*01b0*/  @!P0 BRA `(.L_x_1) ;  /* 0x0000000000108947 */ /* 0x003fea0003800000 */
[----:B------:R-:W-:-:S07]  /*01c0*/  MOV R9, 0x1e0 ;  /* 0x000001e000097802 */ /* 0x000fce0000000f00 */
[----:B------:R-:W-:Y:S05]  /*01d0*/  CALL.REL.NOINC `($__internal_0_$__cuda_sm20_sqrt_rn_f32_slowpath) ;  /* 0x0000000000707944 */ /* 0x000fea0003c00000 */
[----:B------:R-:W-:Y:S01]  /*01e0*/  IMAD.MOV.U32 R2, RZ, RZ, R5 ;  /* 0x000000ffff027224 */ /* 0x000fe200078e0005 */
[----:B------:R-:W-:Y:S06]  /*01f0*/  BRA `(.L_x_2) ;  /* 0x0000000000107947 */ /* 0x000fec0003800000 */
.L_x_1:
[----:B------:R-:W-:Y:S01]  /*0200*/  FMUL.FTZ R2, R5, R8 ;  /* 0x0000000805027220 */ /* 0x000fe20000410000 */
[----:B------:R-:W-:-:S03]  /*0210*/  FMUL.FTZ R8, R8, 0.5 ;  /* 0x3f00000008087820 */ /* 0x000fc60000410000 */
[----:B------:R-:W-:-:S04]  /*0220*/  FFMA R5, -R2, R2, R5 ;  /* 0x0000000202057223 */ /* 0x000fc80000000105 */
[----:B------:R-:W-:-:S07]  /*0230*/  FFMA R2, R5, R8, R2 ;  /* 0x0000000805027223 */ /* 0x000fce0000000002 */
.L_x_2:
[----:B------:R-:W-:Y:S05]  /*0240*/  BSYNC.RECONVERGENT B0 ;  /* 0x0000000000007941 */ /* 0x000fea0003800200 */
.L_x_0:
[----:B------:R-:W0:Y:S01]  /*0250*/  LDCU UR6, c[0x0][0x3a0] ;  /* 0x00007400ff0677ac */ /* 0x000e220008000800 */
[----:B------:R-:W-:Y:S01]  /*0260*/  BSSY.RECONVERGENT B0, `(.L_x_3) ;  /* 0x000000d000007945 */ /* 0x000fe20003800200 */
[----:B0-----:R-:W-:-:S04]  /*0270*/  FADD R7, R2, UR6 ;  /* 0x0000000602077e21 */ /* 0x001fc80008000000 */
[----:B------:R-:W0:Y:S08]  /*0280*/  MUFU.RCP R2, R7 ;  /* 0x0000000700027308 */ /* 0x000e300000001000 */
[----:B------:R-:W1:Y:S01]  /*0290*/  FCHK P0, R0, R7 ;  /* 0x0000000700007302 */ /* 0x000e620000000000 */
[----:B0-----:R-:W-:-:S04]  /*02a0*/  FFMA R3, -R7, R2, 1 ;  /* 0x3f80000007037423 */ /* 0x001fc80000000102 */
[----:B------:R-:W-:-:S04]  /*02b0*/  FFMA R3, R2, R3, R2 ;  /* 0x0000000302037223 */ /* 0x000fc80000000002 */
[----:B------:R-:W-:-:S04]  /*02c0*/  FFMA R2, R0, R3, RZ ;  /* 0x0000000300027223 */ /* 0x000fc800000000ff */
[----:B------:R-:W-:-:S04]  /*02d0*/  FFMA R5, -R7, R2, R0 ;  /* 0x0000000207057223 */ /* 0x000fc80000000100 */
[----:B------:R-:W-:Y:S01]  /*02e0*/  FFMA R6, R3, R5, R2 ;  /* 0x0000000503067223 */ /* 0x000fe20000000002 */
[----:B-1----:R-:W-:Y:S06]  /*02f0*/  @!P0 BRA `(.L_x_4) ;  /* 0x00000000000c8947 */ /* 0x002fec0003800000 */
[----:B------:R-:W-:-:S07]  /*0300*/  MOV R2, 0x320 ;  /* 0x0000032000027802 */ /* 0x000fce0000000f00 */
[----:B------:R-:W-:Y:S05]  /*0310*/  CALL.REL.NOINC `($__internal_1_$__cuda_sm3x_div_rn_noftz_f32_slowpath) ;  /* 0x0000000000787944 */ /* 0x000fea0003c00000 */
[----:B------:R-:W-:-:S07]  /*0320*/  IMAD.MOV.U32 R6, RZ, RZ, R0 ;  /* 0x000000ffff067224 */ /* 0x000fce00078e0000 */
.L_x_4:
[----:B------:R-:W-:Y:S05]  /*0330*/  BSYNC.RECONVERGENT B0 ;  /* 0x0000000000007941 */ /* 0x000fea0003800200 */
.L_x_3:
[----:B------:R-:W0:Y:S02]  /*0340*/  LDC.64 R2, c[0x0][0x390] ;  /* 0x0000e400ff027b82 */ /* 0x000e240000000a00 */
[----:B0-----:R-:W-:-:S05]  /*0350*/  IMAD.WIDE R4, R4, 0x4, R2 ;  /* 0x0000000404047825 */ /* 0x001fca00078e0202 */
[----:B------:R-:W2:Y:S02]  /*0360*/  LDG.E R3, desc[UR4][R4.64] ;  /* 0x0000000404037981 */ /* 0x000ea4000c1e1900 */
[----:B--2---:R-:W-:-:S05]  /*0370*/  FADD R3, R3, -R6 ;  /* 0x8000000603037221 */ /* 0x004fca0000000000 */
[----:B------:R-:W-:Y:S01]  /*0380*/  STG.E desc[UR4][R4.64], R3 ;  /* 0x0000000304007986 */ /* 0x000fe2000c101904 */
[----:B------:R-:W-:Y:S05]  /*0390*/  EXIT ;  /* 0x000000000000794d */ /* 0x000fea0003800000 */
        .weak           $__internal_0_$__cuda_sm20_sqrt_rn_f32_slowpath
        .type           $__internal_0_$__cuda_sm20_sqrt_rn_f32_slowpath,@function
        .size           $__internal_0_$__cuda_sm20_sqrt_rn_f32_slowpath,($__internal_1_$__cuda_sm3x_div_rn_noftz_f32_slowpath - $__internal_0_$__cuda_sm20_sqrt_rn_f32_slowpath)
$__internal_0_$__cuda_sm20_sqrt_rn_f32_slowpath:
[----:B------:R-:W-:-:S13]  /*03a0*/  LOP3.LUT P0, RZ, R5, 0x7fffffff, RZ, 0xc0, !PT ;  /* 0x7fffffff05ff7812 */ /* 0x000fda000780c0ff */
[----:B------:R-:W-:Y:S05]  /*03b0*/  @!P0 BRA `(.L_x_5) ;  /* 0x0000000000448947 */ /* 0x000fea0003800000 */
[----:B------:R-:W-:Y:S02]  /*03c0*/  FSETP.GEU.FTZ.AND P0, PT, R5, RZ, PT ;  /* 0x000000ff0500720b */ /* 0x000fe40003f1e000 */
[----:B------:R-:W-:-:S11]  /*03d0*/  MOV R2, R5 ;  /* 0x0000000500027202 */ /* 0x000fd60000000f00 */
[----:B------:R-:W-:Y:S01]  /*03e0*/  @!P0 IMAD.MOV.U32 R5, RZ, RZ, 0x7fffffff ;  /* 0x7fffffffff058424 */ /* 0x000fe200078e00ff */
[----:B------:R-:W-:Y:S06]  /*03f0*/  @!P0 BRA `(.L_x_5) ;  /* 0x0000000000348947 */ /* 0x000fec0003800000 */
[----:B------:R-:W-:-:S13]  /*0400*/  FSETP.GTU.FTZ.AND P0, PT, |R2|, +INF , PT ;  /* 0x7f8000000200780b */ /* 0x000fda0003f1c200 */
[----:B------:R-:W-:Y:S01]  /*0410*/  @P0 FADD.FTZ R5, R2, 1 ;  /* 0x3f80000002050421 */ /* 0x000fe20000010000 */
[----:B------:R-:W-:Y:S06]  /*0420*/  @P0 BRA `(.L_x_5) ;  /* 0x0000000000280947 */ /* 0x000fec0003800000 */
[----:B------:R-:W-:-:S13]  /*0430*/  FSETP.NEU.FTZ.AND P0, PT, |R2|, +INF , PT ;  /* 0x7f8000000200780b */ /* 0x000fda0003f1d200 */
[----:B------:R-:W-:-:S04]  /*0440*/  @P0 FFMA R3, R2, 1.84467440737095516160e+19, RZ ;  /* 0x5f80000002030823 */ /* 0x000fc800000000ff */
[----:B------:R-:W0:Y:S02]  /*0450*/  @P0 MUFU.RSQ R6, R3 ;  /* 0x0000000300060308 */ /* 0x000e240000001400 */
[----:B0-----:R-:W-:Y:S01]  /*0460*/  @P0 FMUL.FTZ R8, R3, R6 ;  /* 0x0000000603080220 */ /* 0x001fe20000410000 */
[----:B------:R-:W-:-:S03]  /*0470*/  @P0 FMUL.FTZ R6, R6, 0.5 ;  /* 0x3f00000006060820 */ /* 0x000fc60000410000 */
[----:B------:R-:W-:-:S04]  /*0480*/  @P0 FADD.FTZ R5, -R8, -RZ ;  /* 0x800000ff08050221 */ /* 0x000fc80000010100 */
[----:B------:R-:W-:Y:S01]  /*0490*/  @P0 FFMA R7, R8, R5, R3 ;  /* 0x0000000508070223 */ /* 0x000fe20000000003 */
[----:B------:R-:W-:-:S03]  /*04a0*/  @!P0 IMAD.MOV.U32 R5, RZ, RZ, R2 ;  /* 0x000000ffff058224 */ /* 0x000fc600078e0002 */
[----:B------:R-:W-:-:S04]  /*04b0*/  @P0 FFMA R6, R7, R6, R8 ;  /* 0x0000000607060223 */ /* 0x000fc80000000008 */
[----:B------:R-:W-:-:S07]  /*04c0*/  @P0 FMUL.FTZ R5, R6, 2.3283064365386962891e-10 ;  /* 0x2f80000006050820 */ /* 0x000fce0000410000 */
.L_x_5:
[----:B------:R-:W-:Y:S01]  /*04d0*/  MOV R2, R9 ;  /* 0x0000000900027202 */ /* 0x000fe20000000f00 */
[----:B------:R-:W-:-:S04]  /*04e0*/  IMAD.MOV.U32 R3, RZ, RZ, 0x0 ;  /* 0x00000000ff037424 */ /* 0x000fc800078e00ff */
[----:B------:R-:W-:Y:S05]  /*04f0*/  RET.REL.NODEC R2 `(_Z13updateRMSpropPfS_S_fffi) ;  /* 0xfffffff802c07950 */ /* 0x000fea0003c3ffff */
        .weak           $__internal_1_$__cuda_sm3x_div_rn_noftz_f32_slowpath
        .type           $__internal_1_$__cuda_sm3x_div_rn_noftz_f32_slowpath,@function
        .size           $__internal_1_$__cuda_sm3x_div_rn_noftz_f32_slowpath,(.L_x_20 - $__internal_1_$__cuda_sm3x_div_rn_noftz_f32_slowpath)
$__internal_1_$__cuda_sm3x_div_rn_noftz_f32_slowpath:
[----:B------:R-:W-:Y:S01]  /*0500*/  SHF.R.U32.HI R5, RZ, 0x17, R7 ;  /* 0x00000017ff057819 */ /* 0x000fe20000011607 */
[----:B------:R-:W-:Y:S01]  /*0510*/  BSSY.RECONVERGENT B1, `(.L_x_6) ;  /* 0x0000064000017945 */ /* 0x000fe20003800200 */
[--C-:B------:R-:W-:Y:S01]  /*0520*/  SHF.R.U32.HI R3, RZ, 0x17, R0.reuse ;  /* 0x00000017ff037819 */ /* 0x100fe20000011600 */
[----:B------:R-:W-:Y:S01]  /*0530*/  IMAD.MOV.U32 R6, RZ, RZ, R0 ;  /* 0x000000ffff067224 */ /* 0x000fe200078e0000 */
[----:B------:R-:W-:Y:S02]  /*0540*/  LOP3.LUT R12, R5, 0xff, RZ, 0xc0, !PT ;  /* 0x000000ff050c7812 */ /* 0x000fe400078ec0ff */
[----:B------:R-:W-:-:S03]  /*0550*/  LOP3.LUT R5, R3, 0xff, RZ, 0xc0, !PT ;  /* 0x000000ff03057812 */ /* 0x000fc600078ec0ff */
[----:B------:R-:W-:Y:S01]  /*0560*/  VIADD R10, R12, 0xffffffff ;  /* 0xffffffff0c0a7836 */ /* 0x000fe20000000000 */
[----:B------:R-:W-:-:S04]  /*0570*/  IADD3 R9, PT, PT, R5, -0x1, RZ ;  /* 0xffffffff05097810 */ /* 0x000fc80007ffe0ff */
[----:B------:R-:W-:-:S04]  /*0580*/  ISETP.GT.U32.AND P0, PT, R10, 0xfd, PT ;  /* 0x000000fd0a00780c */ /* 0x000fc80003f04070 */
[----:B------:R-:W-:-:S13]  /*0590*/  ISETP.GT.U32.OR P0, PT, R9, 0xfd, P0 ;  /* 0x000000fd0900780c */ /* 0x000fda0000704470 */
[----:B------:R-:W-:Y:S01]  /*05a0*/  @!P0 IMAD.MOV.U32 R8, RZ, RZ, RZ ;  /* 0x000000ffff088224 */ /* 0x000fe200078e00ff */
[----:B------:R-:W-:Y:S06]  /*05b0*/  @!P0 BRA `(.L_x_7) ;  /* 0x0000000000608947 */ /* 0x000fec0003800000 */
[----:B------:R-:W-:Y:S02]  /*05c0*/  FSETP.GTU.FTZ.AND P0, PT, |R0|, +INF , PT ;  /* 0x7f8000000000780b */ /* 0x000fe40003f1c200 */
[----:B------:R-:W-:Y:S02]  /*05d0*/  FSETP.GTU.FTZ.AND P1, PT, |R7|, +INF , PT ;  /* 0x7f8000000700780b */ /* 0x000fe40003f3c200 */
[----:B------:R-:W-:Y:S02]  /*05e0*/  MOV R3, R7 ;  /* 0x0000000700037202 */ /* 0x000fe40000000f00 */
[----:B------:R-:W-:-:S13]  /*05f0*/  PLOP3.LUT P0, PT, P0, P1, PT, 0xf8, 0x8f ;  /* 0x00000000008f781c */ /* 0x000fda0000703f70 */
[----:B------:R-:W-:Y:S05]  /*0600*/  @P0 BRA `(.L_x_8) ;  /* 0x00000004004c0947 */ /* 0x000fea0003800000 */
[----:B------:R-:W-:-:S13]  /*0610*/  LOP3.LUT P0, RZ, R7, 0x7fffffff, R6, 0xc8, !PT ;  /* 0x7fffffff07ff7812 */ /* 0x000fda000780c806 */
[----:B------:R-:W-:Y:S05]  /*0620*/  @!P0 BRA `(.L_x_9) ;  /* 0x00000004003c8947 */ /* 0x000fea0003800000 */
[C---:B------:R-:W-:Y:S02]  /*0630*/  FSETP.NEU.FTZ.AND P2, PT, |R0|.reuse, +INF , PT ;  /* 0x7f8000000000780b */ /* 0x040fe40003f5d200 */
[----:B------:R-:W-:Y:S02]  /*0640*/  FSETP.NEU.FTZ.AND P1, PT, |R3|, +INF , PT ;  /* 0x7f8000000300780b */ /* 0x000fe40003f3d200 */
[----:B------:R-:W-:-:S11]  /*0650*/  FSETP.NEU.FTZ.AND P0, PT, |R0|, +INF , PT ;  /* 0x7f8000000000780b */ /* 0x000fd60003f1d200 */
[----:B------:R-:W-:Y:S05]  /*0660*/  @!P1 BRA !P2, `(.L_x_9) ;  /* 0x00000004002c9947 */ /* 0x000fea0005000000 */
[----:B------:R-:W-:-:S04]  /*0670*/  LOP3.LUT P2, RZ, R6, 0x7fffffff, RZ, 0xc0, !PT ;  /* 0x7fffffff06ff7812 */ /* 0x000fc8000784c0ff */
[----:B------:R-:W-:-:S13]  /*0680*/  PLOP3.LUT P1, PT, P1, P2, PT, 0x2f, 0xf2 ;  /* 0x0000000000f2781c */ /* 0x000fda0000f24577 */
[----:B------:R-:W-:Y:S05]  /*0690*/  @P1 BRA `(.L_x_10) ;  /* 0x0000000400181947 */ /* 0x000fea0003800000 */
[----:B------:R-:W-:-:S04]  /*06a0*/  LOP3.LUT P1, RZ, R7, 0x7fffffff, RZ, 0xc0, !PT ;  /* 0x7fffffff07ff7812 */ /* 0x000fc8000782c0ff */
[----:B------:R-:W-:-:S13]  /*06b0*/  PLOP3.LUT P0, PT, P0, P1, PT, 0x2f, 0xf2 ;  /* 0x0000000000f2781c */ /* 0x000fda0000702577 */
[----:B------:R-:W-:Y:S05]  /*06c0*/  @P0 BRA `(.L_x_11) ;  /* 0x0000000400000947 */ /* 0x000fea0003800000 */
[----:B------:R-:W-:Y:S02]  /*06d0*/  ISETP.GE.AND P0, PT, R9, RZ, PT ;  /* 0x000000ff0900720c */ /* 0x000fe40003f06270 */
[----:B------:R-:W-:-:S11]  /*06e0*/  ISETP.GE.AND P1, PT, R10, RZ, PT ;  /* 0x000000ff0a00720c */ /* 0x000fd60003f26270 */
[----:B------:R-:W-:Y:S02]  /*06f0*/  @P0 IMAD.MOV.U32 R8, RZ, RZ, RZ ;  /* 0x000000ffff080224 */ /* 0x000fe400078e00ff */
[----:B------:R-:W-:Y:S01]  /*0700*/  @!P0 FFMA R6, R0, 1.84467440737095516160e+19, RZ ;  /* 0x5f80000000068823 */ /* 0x000fe200000000ff */
[----:B------:R-:W-:Y:S02]  /*0710*/  @!P0 IMAD.MOV.U32 R8, RZ, RZ, -0x40 ;  /* 0xffffffc0ff088424 */ /* 0x000fe400078e00ff */
[----:B------:R-:W-:-:S03]  /*0720*/  @!P1 FFMA R7, R3, 1.84467440737095516160e+19, RZ ;  /* 0x5f80000003079823 */ /* 0x000fc600000000ff */
[----:B------:R-:W-:-:S07]  /*0730*/  @!P1 IADD3 R8, PT, PT, R8, 0x40, RZ ;  /* 0x0000004008089810 */ /* 0x000fce0007ffe0ff */
.L_x_7:
[----:B------:R-:W-:Y:S01]  /*0740*/  LEA R0, R12, 0xc0800000, 0x17 ;  /* 0xc08000000c007811 */ /* 0x000fe200078eb8ff */
[----:B------:R-:W-:Y:S01]  /*0750*/  VIADD R5, R5, 0xffffff81 ;  /* 0xffffff8105057836 */ /* 0x000fe20000000000 */
[----:B------:R-:W-:Y:S03]  /*0760*/  BSSY.RECONVERGENT B2, `(.L_x_12) ;  /* 0x0000035000027945 */ /* 0x000fe60003800200 */
[----:B------:R-:W-:Y:S02]  /*0770*/  IMAD.IADD R7, R7, 0x1, -R0 ;  /* 0x0000000107077824 */ /* 0x000fe400078e0a00 */
[C---:B------:R-:W-:Y:S01]  /*0780*/  IMAD R0, R5.reuse, -0x800000, R6 ;  /* 0xff80000005007824 */ /* 0x040fe200078e0206 */
[----:B------:R-:W-:Y:S01]  /*0790*/  IADD3 R5, PT, PT, R5, 0x7f, -R12 ;  /* 0x0000007f05057810 */ /* 0x000fe20007ffe80c */
[----:B------:R-:W0:Y:S01]  /*07a0*/  MUFU.RCP R3, R7 ;  /* 0x0000000700037308 */ /* 0x000e220000001000 */
[----:B------:R-:W-:-:S02]  /*07b0*/  FADD.FTZ R9, -R7, -RZ ;  /* 0x800000ff07097221 */ /* 0x000fc40000010100 */
[----:B------:R-:W-:Y:S02]  /*07c0*/  IADD3 R5, PT, PT, R5, R8, RZ ;  /* 0x0000000805057210 */ /* 0x000fe40007ffe0ff */
[----:B0-----:R-:W-:-:S04]  /*07d0*/  FFMA R10, R3, R9, 1 ;  /* 0x3f800000030a7423 */ /* 0x001fc80000000009 */
[----:B------:R-:W-:-:S04]  /*07e0*/  FFMA R10, R3, R10, R3 ;  /* 0x0000000a030a7223 */ /* 0x000fc80000000003 */
[----:B------:R-:W-:-:S04]  /*07f0*/  FFMA R3, R0, R10, RZ ;  /* 0x0000000a00037223 */ /* 0x000fc800000000ff */
[----:B------:R-:W-:-:S04]  /*0800*/  FFMA R6, R9, R3, R0 ;  /* 0x0000000309067223 */ /* 0x000fc80000000000 */
[----:B------:R-:W-:-:S04]  /*0810*/  FFMA R11, R10, R6, R3 ;  /* 0x000000060a0b7223 */ /* 0x000fc80000000003 */
[----:B------:R-:W-:-:S04]  /*0820*/  FFMA R6, R9, R11, R0 ;  /* 0x0000000b09067223 */ /* 0x000fc80000000000 */
[----:B------:R-:W-:-:S05]  /*0830*/  FFMA R0, R10, R6, R11 ;  /* 0x000000060a007223 */ /* 0x000fca000000000b */
[----:B------:R-:W-:-:S04]  /*0840*/  SHF.R.U32.HI R3, RZ, 0x17, R0 ;  /* 0x00000017ff037819 */ /* 0x000fc80000011600 */
[----:B------:R-:W-:-:S05]  /*0850*/  LOP3.LUT R3, R3, 0xff, RZ, 0xc0, !PT ;  /* 0x000000ff03037812 */ /* 0x000fca00078ec0ff */
[----:B------:R-:W-:-:S04]  /*0860*/  IMAD.IADD R7, R3, 0x1, R5 ;  /* 0x0000000103077824 */ /* 0x000fc800078e0205 */
[----:B------:R-:W-:-:S05]  /*0870*/  VIADD R3, R7, 0xffffffff ;  /* 0xffffffff07037836 */ /* 0x000fca0000000000 */
[----:B------:R-:W-:-:S13]  /*0880*/  ISETP.GE.U32.AND P0, PT, R3, 0xfe, PT ;  /* 0x000000fe0300780c */ /* 0x000fda0003f06070 */
[----:B------:R-:W-:Y:S05]  /*0890*/  @!P0 BRA `(.L_x_13) ;  /* 0x0000000000808947 */ /* 0x000fea0003800000 */
[----:B------:R-:W-:-:S13]  /*08a0*/  ISETP.GT.AND P0, PT, R7, 0xfe, PT ;  /* 0x000000fe0700780c */ /* 0x000fda0003f04270 */
[----:B------:R-:W-:Y:S05]  /*08b0*/  @P0 BRA `(.L_x_14) ;  /* 0x00000000006c0947 */ /* 0x000fea0003800000 */
[----:B------:R-:W-:-:S13]  /*08c0*/  ISETP.GE.AND P0, PT, R7, 0x1, PT ;  /* 0x000000010700780c */ /* 0x000fda0003f06270 */
[----:B------:R-:W-:Y:S05]  /*08d0*/  @P0 BRA `(.L_x_15) ;  /* 0x0000000000740947 */ /* 0x000fea0003800000 */
[----:B------:R-:W-:Y:S02]  /*08e0*/  ISETP.GE.AND P0, PT, R7, -0x18, PT ;  /* 0xffffffe80700780c */ /* 0x000fe40003f06270 */
[----:B------:R-:W-:-:S11]  /*08f0*/  LOP3.LUT R0, R0, 0x80000000, RZ, 0xc0, !PT ;  /* 0x8000000000007812 */ /* 0x000fd600078ec0ff */
[----:B------:R-:W-:Y:S05]  /*0900*/  @!P0 BRA `(.L_x_15) ;  /* 0x0000000000688947 */ /* 0x000fea0003800000 */
[CCC-:B------:R-:W-:Y:S01]  /*0910*/  FFMA.RZ R3, R10.reuse, R6.reuse, R11.reuse ;  /* 0x000000060a037223 */ /* 0x1c0fe2000000c00b */
[C---:B------:R-:W-:Y:S02]  /*0920*/  IADD3 R8, PT, PT, R7.reuse, 0x20, RZ ;  /* 0x0000002007087810 */ /* 0x040fe40007ffe0ff */
[----:B------:R-:W-:Y:S02]  /*0930*/  ISETP.NE.AND P2, PT, R7, RZ, PT ;  /* 0x000000ff0700720c */ /* 0x000fe40003f45270 */
[----:B------:R-:W-:Y:S01]  /*0940*/  LOP3.LUT R5, R3, 0x7fffff, RZ, 0xc0, !PT ;  /* 0x007fffff03057812 */ /* 0x000fe200078ec0ff */
[CCC-:B------:R-:W-:Y:S01]  /*0950*/  FFMA.RP R3, R10.reuse, R6.reuse, R11.reuse ;  /* 0x000000060a037223 */ /* 0x1c0fe2000000800b */
[----:B------:R-:W-:Y:S01]  /*0960*/  FFMA.RM R6, R10, R6, R11 ;  /* 0x000000060a067223 */ /* 0x000fe2000000400b */
[----:B------:R-:W-:Y:S01]  /*0970*/  ISETP.NE.AND P1, PT, R7, RZ, PT ;  /* 0x000000ff0700720c */ /* 0x000fe20003f25270 */
[----:B------:R-:W-:Y:S01]  /*0980*/  IMAD.MOV R7, RZ, RZ, -R7 ;  /* 0x000000ffff077224 */ /* 0x000fe200078e0a07 */
[----:B------:R-:W-:-:S02]  /*0990*/  LOP3.LUT R5, R5, 0x800000, RZ, 0xfc, !PT ;  /* 0x0080000005057812 */ /* 0x000fc400078efcff */
[----:B------:R-:W-:Y:S02]  /*09a0*/  FSETP.NEU.FTZ.AND P0, PT, R3, R6, PT ;  /* 0x000000060300720b */ /* 0x000fe40003f1d000 */
[----:B------:R-:W-:Y:S02]  /*09b0*/  SHF.L.U32 R8, R5, R8, RZ ;  /* 0x0000000805087219 */ /* 0x000fe400000006ff */
[----:B------:R-:W-:Y:S02]  /*09c0*/  SEL R6, R7, RZ, P2 ;  /* 0x000000ff07067207 */ /* 0x000fe40001000000 */
[----:B------:R-:W-:Y:S02]  /*09d0*/  ISETP.NE.AND P1, PT, R8, RZ, P1 ;  /* 0x000000ff0800720c */ /* 0x000fe40000f25270 */
[----:B------:R-:W-:Y:S02]  /*09e0*/  SHF.R.U32.HI R6, RZ, R6, R5 ;  /* 0x00000006ff067219 */ /* 0x000fe40000011605 */
[----:B------:R-:W-:-:S02]  /*09f0*/  PLOP3.LUT P0, PT, P0, P1, PT, 0xf8, 0x8f ;  /* 0x00000000008f781c */ /* 0x000fc40000703f70 */
[----:B------:R-:W-:Y:S02]  /*0a00*/  SHF.R.U32.HI R8, RZ, 0x1, R6 ;  /* 0x00000001ff087819 */ /* 0x000fe40000011606 */
[----:B------:R-:W-:-:S04]  /*0a10*/  SEL R3, RZ, 0x1, !P0 ;  /* 0x00000001ff037807 */ /* 0x000fc80004000000 */
[----:B------:R-:W-:-:S04]  /*0a20*/  LOP3.LUT R3, R3, 0x1, R8, 0xf8, !PT ;  /* 0x0000000103037812 */ /* 0x000fc800078ef808 */
[----:B------:R-:W-:-:S05]  /*0a30*/  LOP3.LUT R3, R3, R6, RZ, 0xc0, !PT ;  /* 0x0000000603037212 */ /* 0x000fca00078ec0ff */
[----:B------:R-:W-:-:S05]  /*0a40*/  IMAD.IADD R3, R8, 0x1, R3 ;  /* 0x0000000108037824 */ /* 0x000fca00078e0203 */
[----:B------:R-:W-:Y:S01]  /*0a50*/  LOP3.LUT R0, R3, R0, RZ, 0xfc, !PT ;  /* 0x0000000003007212 */ /* 0x000fe200078efcff */
[----:B------:R-:W-:Y:S06]  /*0a60*/  BRA `(.L_x_15) ;  /* 0x0000000000107947 */ /* 0x000fec0003800000 */
.L_x_14:
[----:B------:R-:W-:-:S04]  /*0a70*/  LOP3.LUT R0, R0, 0x80000000, RZ, 0xc0, !PT ;  /* 0x8000000000007812 */ /* 0x000fc800078ec0ff */
[----:B------:R-:W-:Y:S01]  /*0a80*/  LOP3.LUT R0, R0, 0x7f800000, RZ, 0xfc, !PT ;  /* 0x7f80000000007812 */ /* 0x000fe200078efcff */
[----:B------:R-:W-:Y:S06]  /*0a90*/  BRA `(.L_x_15) ;  /* 0x0000000000047947 */ /* 0x000fec0003800000 */
.L_x_13:
[----:B------:R-:W-:-:S07]  /*0aa0*/  LEA R0, R5, R0, 0x17 ;  /* 0x0000000005007211 */ /* 0x000fce00078eb8ff */
.L_x_15:
[----:B------:R-:W-:Y:S05]  /*0ab0*/  BSYNC.RECONVERGENT B2 ;  /* 0x0000000000027941 */ /* 0x000fea0003800200 */
.L_x_12:
[----:B------:R-:W-:Y:S05]  /*0ac0*/  BRA `(.L_x_16) ;  /* 0x0000000000207947 */ /* 0x000fea0003800000 */
.L_x_11:
[----:B------:R-:W-:-:S04]  /*0ad0*/  LOP3.LUT R0, R7, 0x80000000, R6, 0x48, !PT ;  /* 0x8000000007007812 */ /* 0x000fc800078e4806 */
[----:B------:R-:W-:Y:S01]  /*0ae0*/  LOP3.LUT R0, R0, 0x7f800000, RZ, 0xfc, !PT ;  /* 0x7f80000000007812 */ /* 0x000fe200078efcff */
[----:B------:R-:W-:Y:S06]  /*0af0*/  BRA `(.L_x_16) ;  /* 0x0000000000147947 */ /* 0x000fec0003800000 */
.L_x_10:
[----:B------:R-:W-:Y:S01]  /*0b00*/  LOP3.LUT R0, R7, 0x80000000, R6, 0x48, !PT ;  /* 0x8000000007007812 */ /* 0x000fe200078e4806 */
[----:B------:R-:W-:Y:S06]  /*0b10*/  BRA `(.L_x_16) ;  /* 0x00000000000c7947 */ /* 0x000fec0003800000 */
.L_x_9:
[----:B------:R-:W0:Y:S01]  /*0b20*/  MUFU.RSQ R0, -QNAN ;  /* 0xffc0000000007908 */ /* 0x000e220000001400 */
[----:B------:R-:W-:Y:S05]  /*0b30*/  BRA `(.L_x_16) ;  /* 0x0000000000047947 */ /* 0x000fea0003800000 */
.L_x_8:
[----:B------:R-:W-:-:S07]  /*0b40*/  FADD.FTZ R0, R0, R3 ;  /* 0x0000000300007221 */ /* 0x000fce0000010000 */
.L_x_16:
[----:B------:R-:W-:Y:S05]  /*0b50*/  BSYNC.RECONVERGENT B1 ;  /* 0x0000000000017941 */ /* 0x000fea0003800200 */
.L_x_6:
[----:B------:R-:W-:-:S04]  /*0b60*/  IMAD.MOV.U32 R3, RZ, RZ, 0x0 ;  /* 0x00000000ff037424 */ /* 0x000fc800078e00ff */
[----:B0-----:R-:W-:Y:S05]  /*0b70*/  RET.REL.NODEC R2 `(_Z13updateRMSpropPfS_S_fffi) ;  /* 0xfffffff402207950 */ /* 0x001fea0003c3ffff */
.L_x_17:
[----:B------:R-:W-:-:S00]  /*0b80*/  BRA `(.L_x_17) ;  /* 0xfffffffc00fc7947 */ /* 0x000fc0000383ffff */
[----:B------:R-:W-:-:S00]  /*0b90*/  NOP ;  /* 0x0000000000007918 */ /* 0x000fc00000000000 */
        /* <DEDUP_REMOVED lines=14> */
.L_x_20:


//--------------------- .text._Z16computeGradientsPfS_S_S_S_S_i --------------------------
	.section	.text._Z16computeGradientsPfS_S_S_S_S_i,"ax",@progbits
	.align	128
        .global         _Z16computeGradientsPfS_S_S_S_S_i
        .type           _Z16computeGradientsPfS_S_S_S_S_i,@function
        .size           _Z16computeGradientsPfS_S_S_S_S_i,(.L_x_22 - _Z16computeGradientsPfS_S_S_S_S_i)
        .other          _Z16computeGradientsPfS_S_S_S_S_i,@"STO_CUDA_ENTRY STV_DEFAULT"
_Z16computeGradientsPfS_S_S_S_S_i:
.text._Z16computeGradientsPfS_S_S_S_S_i:
        /* <DEDUP_REMOVED lines=11> */
[----:B------:R-:W3:Y:S08]  /*00b0*/  LDC.64 R2, c[0x0][0x390] ;  /* 0x0000e400ff027b82 */ /* 0x000ef00000000a00 */
[----:B------:R-:W4:Y:S01]  /*00c0*/  LDC.64 R6, c[0x0][0x398] ;  /* 0x0000e600ff067b82 */ /* 0x000f220000000a00 */
[----:B0-----:R-:W-:-:S06]  /*00d0*/  IMAD.WIDE R4, R15, 0x4, R4 ;  /* 0x000000040f047825 */ /* 0x001fcc00078e0204 */
[----:B-1----:R-:W5:Y:S01]  /*00e0*/  LDG.E R5, desc[UR4][R4.64] ;  /* 0x0000000404057981 */ /* 0x002f62000c1e1900 */
[C---:B--2---:R-:W-:Y:S01]  /*00f0*/  IMAD.WIDE R8, R15.reuse, 0x4, R8 ;  /* 0x000000040f087825 */ /* 0x044fe200078e0208 */
[----:B------:R-:W0:Y:S05]  /*0100*/  LDC.64 R10, c[0x0][0x3a0] ;  /* 0x0000e800ff0a7b82 */ /* 0x000e2a0000000a00 */
[----:B------:R-:W2:Y:S03]  /*0110*/  LDG.E R9, desc[UR4][R8.64] ;  /* 0x0000000408097981 */ /* 0x000ea6000c1e1900 */
[----:B------:R-:W1:Y:S01]  /*0120*/  LDC.64 R12, c[0x0][0x3a8] ;  /* 0x0000ea00ff0c7b82 */ /* 0x000e620000000a00 */
[----:B---3--:R-:W5:Y:S04]  /*0130*/  LDG.E R2, desc[UR4][R2.64] ;  /* 0x0000000402027981 */ /* 0x008f68000c1e1900 */
[----:B----4-:R-:W5:Y:S01]  /*0140*/  LDG.E R7, desc[UR4][R6.64] ;  /* 0x0000000406077981 */ /* 0x010f62000c1e1900 */
[----:B0-----:R-:W-:-:S04]  /*0150*/  IMAD.WIDE R10, R15, 0x4, R10 ;  /* 0x000000040f0a7825 */ /* 0x001fc800078e020a */
[----:B-----5:R-:W-:-:S04]  /*0160*/  FFMA R0, R2, R5, R7 ;  /* 0x0000000502007223 */ /* 0x020fc80000000007 */
[----:B--2---:R-:W-:-:S04]  /*0170*/  FADD R0, R0, -R9 ;  /* 0x8000000900007221 */ /* 0x004fc80000000000 */
[----:B------:R-:W-:Y:S01]  /*0180*/  FMUL R17, R5, R0 ;  /* 0x0000000005117220 */ /* 0x000fe20000400000 */
[----:B-1----:R-:W-:-:S04]  /*0190*/  IMAD.WIDE R4, R15, 0x4, R12 ;  /* 0x000000040f047825 */ /* 0x002fc800078e020c */
[----:B------:R-:W-:Y:S04]  /*01a0*/  STG.E desc[UR4][R10.64], R17 ;  /* 0x000000110a007986 */ /* 0x000fe8000c101904 */
[----:B------:R-:W-:Y:S01]  /*01b0*/  STG.E desc[UR4][R4.64], R0 ;  /* 0x0000000004007986 */ /* 0x000fe2000c101904 */
[----:B------:R-:W-:Y:S05]  /*01c0*/  EXIT ;  /* 0x000000000000794d */ /* 0x000fea0003800000 */
.L_x_18:
        /* <DEDUP_REMOVED lines=11> */
.L_x_22:


//--------------------- .nv.shared.reserved.0     --------------------------
	.section	.nv.shared.reserved.0,"aw",@nobits
	.weak		__nv_reservedSMEM_offset_0_alias
	.size		__nv_reservedSMEM_offset_0_alias, 0, 64
	.other		__nv_reservedSMEM_offset_0_alias,@"STO_CUDA_RESERVED_SHARED STV_DEFAULT"
__nv_reservedSMEM_offset_0_alias:
	.zero		0
	.zero		64


//--------------------- .nv.constant0._Z13updateRMSpropPfS_S_fffi --------------------------
	.section	.nv.constant0._Z13updateRMSpropPfS_S_fffi,"a",@progbits
	.sectionflags	@""
	.align	4
.nv.constant0._Z13updateRMSpropPfS_S_fffi:
	.zero		936


//--------------------- .nv.constant0._Z16computeGradientsPfS_S_S_S_S_i --------------------------
	.section	.nv.constant0._Z16computeGradientsPfS_S_S_S_S_i,"a",@progbits
	.sectionflags	@""
	.align	4
.nv.constant0._Z16computeGradientsPfS_S_S_S_S_i:
	.zero		948


//--------------------- SYMBOLS --------------------------

	.type		.nv.reservedSmem.offset0,@object
	.size		.nv.reservedSmem.offset0,0x4
